	.headerflags	@"EF_CUDA_TEXMODE_UNIFIED EF_CUDA_64BIT_ADDRESS EF_CUDA_ACCELERATORS EF_CUDA_SM90 EF_CUDA_VIRTUAL_SM(EF_CUDA_SM90)"
	.elftype	@"ET_EXEC"


//--------------------- .nv.info                  --------------------------
	.section	.nv.info,"",@"SHT_CUDA_INFO"
	.align	4


	//----- nvinfo : EIATTR_REGCOUNT
	.align		4
        /*0000*/ 	.byte	0x04, 0x2f
        /*0002*/ 	.short	(.L_1 - .L_0)
	.align		4
.L_0:
        /*0004*/ 	.word	index@(triton_poi_fused_add_mul_native_layer_norm_2)
        /*0008*/ 	.word	0x0000001e


	//----- nvinfo : EIATTR_MIN_STACK_SIZE
	.align		4
.L_1:
        /*000c*/ 	.byte	0x04, 0x12
        /*000e*/ 	.short	(.L_3 - .L_2)
	.align		4
.L_2:
        /*0010*/ 	.word	index@(triton_poi_fused_add_mul_native_layer_norm_2)
        /*0014*/ 	.word	0x00000000


	//----- nvinfo : EIATTR_FRAME_SIZE
	.align		4
.L_3:
        /*0018*/ 	.byte	0x04, 0x11
        /*001a*/ 	.short	(.L_5 - .L_4)
	.align		4
.L_4:
        /*001c*/ 	.word	index@(triton_poi_fused_add_mul_native_layer_norm_2)
        /*0020*/ 	.word	0x00000000


	//----- nvinfo : EIATTR_MIN_STACK_SIZE
	.align		4
.L_5:
        /*0024*/ 	.byte	0x04, 0x12
        /*0026*/ 	.short	(.L_7 - .L_6)
	.align		4
.L_6:
        /*0028*/ 	.word	index@(triton_poi_fused_add_mul_native_layer_norm_2)
        /*002c*/ 	.word	0x00000000
.L_7:


//--------------------- .nv.info.triton_poi_fused_add_mul_native_layer_norm_2 --------------------------
	.section	.nv.info.triton_poi_fused_add_mul_native_layer_norm_2,"",@"SHT_CUDA_INFO"
	.sectionflags	@""
	.align	4


	//----- nvinfo : EIATTR_CUDA_API_VERSION
	.align		4
        /*0000*/ 	.byte	0x04, 0x37
        /*0002*/ 	.short	(.L_9 - .L_8)
.L_8:
        /*0004*/ 	.word	0x0000007c


	//----- nvinfo : EIATTR_KPARAM_INFO
	.align		4
.L_9:
        /*0008*/ 	.byte	0x04, 0x17
        /*000a*/ 	.short	(.L_11 - .L_10)
.L_10:
        /*000c*/ 	.word	0x00000000
        /*0010*/ 	.short	0x0008
        /*0012*/ 	.short	0x0040
        /*0014*/ 	.byte	0x00, 0xf0, 0x11, 0x00


	//----- nvinfo : EIATTR_KPARAM_INFO
	.align		4
.L_11:
        /*0018*/ 	.byte	0x04, 0x17
        /*001a*/ 	.short	(.L_13 - .L_12)
.L_12:
        /*001c*/ 	.word	0x00000000
        /*0020*/ 	.short	0x0007
        /*0022*/ 	.short	0x0038
        /*0024*/ 	.byte	0x00, 0xf4, 0x21, 0x00


	//----- nvinfo : EIATTR_KPARAM_INFO
	.align		4
.L_13:
        /*0028*/ 	.byte	0x04, 0x17
        /*002a*/ 	.short	(.L_15 - .L_14)
.L_14:
        /*002c*/ 	.word	0x00000000
        /*0030*/ 	.short	0x0006
        /*0032*/ 	.short	0x0030
        /*0034*/ 	.byte	0x00, 0xf4, 0x21, 0x00


	//----- nvinfo : EIATTR_KPARAM_INFO
	.align		4
.L_15:
        /*0038*/ 	.byte	0x04, 0x17
        /*003a*/ 	.short	(.L_17 - .L_16)
.L_16:
        /*003c*/ 	.word	0x00000000
        /*0040*/ 	.short	0x0005
        /*0042*/ 	.short	0x0028
        /*0044*/ 	.byte	0x00, 0xf4, 0x21, 0x00


	//----- nvinfo : EIATTR_KPARAM_INFO
	.align		4
.L_17:
        /*0048*/ 	.byte	0x04, 0x17
        /*004a*/ 	.short	(.L_19 - .L_18)
.L_18:
        /*004c*/ 	.word	0x00000000
        /*0050*/ 	.short	0x0004
        /*0052*/ 	.short	0x0020
        /*0054*/ 	.byte	0x00, 0xf4, 0x21, 0x00


	//----- nvinfo : EIATTR_KPARAM_INFO
	.align		4
.L_19:
        /*0058*/ 	.byte	0x04, 0x17
        /*005a*/ 	.short	(.L_21 - .L_20)
.L_20:
        /*005c*/ 	.word	0x00000000
        /*0060*/ 	.short	0x0003
        /*0062*/ 	.short	0x0018
        /*0064*/ 	.byte	0x00, 0xf4, 0x21, 0x00


	//----- nvinfo : EIATTR_KPARAM_INFO
	.align		4
.L_21:
        /*0068*/ 	.byte	0x04, 0x17
        /*006a*/ 	.short	(.L_23 - .L_22)
.L_22:
        /*006c*/ 	.word	0x00000000
        /*0070*/ 	.short	0x0002
        /*0072*/ 	.short	0x0010
        /*0074*/ 	.byte	0x00, 0xf4, 0x21, 0x00


	//----- nvinfo : EIATTR_KPARAM_INFO
	.align		4
.L_23:
        /*0078*/ 	.byte	0x04, 0x17
        /*007a*/ 	.short	(.L_25 - .L_24)
.L_24:
        /*007c*/ 	.word	0x00000000
        /*0080*/ 	.short	0x0001
        /*0082*/ 	.short	0x0008
        /*0084*/ 	.byte	0x00, 0xf4, 0x21, 0x00


	//----- nvinfo : EIATTR_KPARAM_INFO
	.align		4
.L_25:
        /*0088*/ 	.byte	0x04, 0x17
        /*008a*/ 	.short	(.L_27 - .L_26)
.L_26:
        /*008c*/ 	.word	0x00000000
        /*0090*/ 	.short	0x0000
        /*0092*/ 	.short	0x0000
        /*0094*/ 	.byte	0x00, 0xf4, 0x21, 0x00


	//----- nvinfo : EIATTR_SPARSE_MMA_MASK
	.align		4
.L_27:
        /*0098*/ 	.byte	0x03, 0x50
        /*009a*/ 	.short	0x0000


	//----- nvinfo : EIATTR_MAXREG_COUNT
	.align		4
        /*009c*/ 	.byte	0x03, 0x1b
        /*009e*/ 	.short	0x00ff


	//----- nvinfo : EIATTR_EXIT_INSTR_OFFSETS
	.align		4
        /*00a0*/ 	.byte	0x04, 0x1c
        /*00a2*/ 	.short	(.L_29 - .L_28)


	//   ....[0]....
.L_28:
        /*00a4*/ 	.word	0x000003b0


	//   ....[1]....
        /*00a8*/ 	.word	0x000003d0


	//----- nvinfo : EIATTR_REQNTID
	.align		4
.L_29:
        /*00ac*/ 	.byte	0x04, 0x10
        /*00ae*/ 	.short	(.L_31 - .L_30)
.L_30:
        /*00b0*/ 	.word	0x00000080
        /*00b4*/ 	.word	0x00000001
        /*00b8*/ 	.word	0x00000001


	//----- nvinfo : EIATTR_CBANK_PARAM_SIZE
	.align		4
.L_31:
        /*00bc*/ 	.byte	0x03, 0x19
        /*00be*/ 	.short	0x0044


	//----- nvinfo : EIATTR_PARAM_CBANK
	.align		4
        /*00c0*/ 	.byte	0x04, 0x0a
        /*00c2*/ 	.short	(.L_33 - .L_32)
	.align		4
.L_32:
        /*00c4*/ 	.word	index@(.nv.constant0.triton_poi_fused_add_mul_native_layer_norm_2)
        /*00c8*/ 	.short	0x0210
        /*00ca*/ 	.short	0x0044


	//----- nvinfo : EIATTR_SW_WAR
	.align		4
.L_33:
        /*00cc*/ 	.byte	0x04, 0x36
        /*00ce*/ 	.short	(.L_35 - .L_34)
.L_34:
        /*00d0*/ 	.word	0x00000008
.L_35:


//--------------------- .nv.callgraph             --------------------------
	.section	.nv.callgraph,"",@"SHT_CUDA_CALLGRAPH"
	.align	4
	.sectionentsize	8
	.align		4
        /*0000*/ 	.word	0x00000000
	.align		4
        /*0004*/ 	.word	0xffffffff
	.align		4
        /*0008*/ 	.word	0x00000000
	.align		4
        /*000c*/ 	.word	0xfffffffe
	.align		4
        /*0010*/ 	.word	0x00000000
	.align		4
        /*0014*/ 	.word	0xfffffffd
	.align		4
        /*0018*/ 	.word	0x00000000
	.align		4
        /*001c*/ 	.word	0xfffffffc


//--------------------- .text.triton_poi_fused_add_mul_native_layer_norm_2 --------------------------
	.section	.text.triton_poi_fused_add_mul_native_layer_norm_2,"ax",@progbits
	.align	128
        .global         triton_poi_fused_add_mul_native_layer_norm_2
        .type           triton_poi_fused_add_mul_native_layer_norm_2,@function
        .size           triton_poi_fused_add_mul_native_layer_norm_2,(.L_x_1 - triton_poi_fused_add_mul_native_layer_norm_2)
        .other          triton_poi_fused_add_mul_native_layer_norm_2,@"STO_CUDA_ENTRY STV_DEFAULT"
triton_poi_fused_add_mul_native_layer_norm_2:
.text.triton_poi_fused_add_mul_native_layer_norm_2:
[----:B------:R-:W0:Y:S01]  /*0000*/  LDC R1, c[0x0][0x28] ;  /* 0x00000a00ff017b82 */ /* 0x000e220000000800 */
[----:B------:R-:W1:Y:S07]  /*0010*/  S2R R0, SR_TID.X ;  /* 0x0000000000007919 */ /* 0x000e6e0000002100 */
[----:B------:R-:W2:Y:S01]  /*0020*/  LDC.64 R18, c[0x0][0x220] ;  /* 0x00008800ff127b82 */ /* 0x000ea20000000a00 */
[----:B------:R-:W-:Y:S01]  /*0030*/  CS2R R16, SRZ ;  /* 0x0000000000107805 */ /* 0x000fe2000001ff00 */
[----:B------:R-:W-:Y:S01]  /*0040*/  ULDC.64 UR4, c[0x0][0x208] ;  /* 0x0000820000047ab9 */ /* 0x000fe20000000a00 */
[----:B------:R-:W3:Y:S01]  /*0050*/  S2R R7, SR_CTAID.X ;  /* 0x0000000000077919 */ /* 0x000ee20000002500 */
[----:B------:R-:W-:-:S04]  /*0060*/  CS2R R14, SRZ ;  /* 0x00000000000e7805 */ /* 0x000fc8000001ff00 */
[----:B------:R-:W4:Y:S08]  /*0070*/  LDC.64 R10, c[0x0][0x218] ;  /* 0x00008600ff0a7b82 */ /* 0x000f300000000a00 */
[----:B------:R-:W5:Y:S08]  /*0080*/  LDC.64 R4, c[0x0][0x230] ;  /* 0x00008c00ff047b82 */ /* 0x000f700000000a00 */
[----:B------:R-:W5:Y:S01]  /*0090*/  LDC.64 R2, c[0x0][0x238] ;  /* 0x00008e00ff027b82 */ /* 0x000f620000000a00 */
[----:B-1----:R-:W-:-:S04]  /*00a0*/  SHF.L.U32 R0, R0, 0x1, RZ ;  /* 0x0000000100007819 */ /* 0x002fc800000006ff */
[----:B------:R-:W-:-:S04]  /*00b0*/  LOP3.LUT R0, R0, 0xfe, RZ, 0xc0, !PT ;  /* 0x000000fe00007812 */ /* 0x000fc800078ec0ff */
[----:B---3--:R-:W-:Y:S02]  /*00c0*/  LEA R0, R7, R0, 0x8 ;  /* 0x0000000007007211 */ /* 0x008fe400078e40ff */
[----:B------:R-:W1:Y:S02]  /*00d0*/  LDC.64 R6, c[0x0][0x228] ;  /* 0x00008a00ff067b82 */ /* 0x000e640000000a00 */
[----:B------:R-:W-:Y:S01]  /*00e0*/  SHF.R.S32.HI R9, RZ, 0x1f, R0 ;  /* 0x0000001fff097819 */ /* 0x000fe20000011400 */
[C---:B----4-:R-:W-:Y:S01]  /*00f0*/  IMAD.WIDE R22, R0.reuse, 0x4, R10 ;  /* 0x0000000400167825 */ /* 0x050fe200078e020a */
[----:B------:R-:W-:Y:S02]  /*0100*/  ISETP.GE.AND P0, PT, R0, 0x100, PT ;  /* 0x000001000000780c */ /* 0x000fe40003f06270 */
[----:B------:R-:W-:-:S04]  /*0110*/  LEA.HI R9, R9, R0, RZ, 0x2 ;  /* 0x0000000009097211 */ /* 0x000fc800078f10ff */
[----:B------:R-:W-:Y:S02]  /*0120*/  LOP3.LUT R13, R9, 0xfffffffc, RZ, 0xc0, !PT ;  /* 0xfffffffc090d7812 */ /* 0x000fe400078ec0ff */
[----:B------:R-:W-:Y:S02]  /*0130*/  SHF.R.S32.HI R25, RZ, 0x2, R9 ;  /* 0x00000002ff197819 */ /* 0x000fe40000011409 */
[----:B------:R-:W3:Y:S01]  /*0140*/  LDC.64 R8, c[0x0][0x210] ;  /* 0x00008400ff087b82 */ /* 0x000ee20000000a00 */
[----:B------:R-:W-:Y:S02]  /*0150*/  IADD3 R13, R0, -R13, RZ ;  /* 0x8000000d000d7210 */ /* 0x000fe40007ffe0ff */
[----:B--2---:R-:W-:-:S04]  /*0160*/  IMAD.WIDE R18, R25, 0x4, R18 ;  /* 0x0000000419127825 */ /* 0x004fc800078e0212 */
[----:B------:R-:W-:Y:S01]  /*0170*/  IMAD R21, R25, 0xc, R13 ;  /* 0x0000000c19157824 */ /* 0x000fe200078e020d */
[----:B------:R-:W2:Y:S01]  /*0180*/  @!P0 LDG.E.EL R17, desc[UR4][R18.64] ;  /* 0x0000000412118981 */ /* 0x000ea2000c2e1900 */
[----:B-----5:R-:W-:-:S03]  /*0190*/  IMAD.WIDE R4, R13, 0x4, R4 ;  /* 0x000000040d047825 */ /* 0x020fc600078e0204 */
[----:B------:R-:W-:Y:S01]  /*01a0*/  IADD3 R27, R21, 0x4, RZ ;  /* 0x00000004151b7810 */ /* 0x000fe20007ffe0ff */
[----:B-1----:R-:W-:Y:S01]  /*01b0*/  IMAD.WIDE R24, R25, 0x4, R6 ;  /* 0x0000000419187825 */ /* 0x002fe200078e0206 */
[----:B------:R-:W-:Y:S01]  /*01c0*/  CS2R R6, SRZ ;  /* 0x0000000000067805 */ /* 0x000fe2000001ff00 */
[----:B------:R1:W4:Y:S01]  /*01d0*/  @!P0 LDG.E.EL R16, desc[UR4][R18.64] ;  /* 0x0000000412108981 */ /* 0x000322000c2e1900 */
[----:B------:R-:W-:Y:S01]  /*01e0*/  CS2R R10, SRZ ;  /* 0x00000000000a7805 */ /* 0x000fe2000001ff00 */
[----:B0-----:R-:W-:Y:S01]  /*01f0*/  IMAD.WIDE R2, R13, 0x4, R2 ;  /* 0x000000040d027825 */ /* 0x001fe200078e0202 */
[----:B------:R-:W-:Y:S01]  /*0200*/  CS2R R12, SRZ ;  /* 0x00000000000c7805 */ /* 0x000fe2000001ff00 */
[----:B------:R-:W5:Y:S04]  /*0210*/  @!P0 LDG.E.EL R15, desc[UR4][R24.64] ;  /* 0x00000004180f8981 */ /* 0x000f68000c2e1900 */
[----:B------:R0:W2:Y:S01]  /*0220*/  @!P0 LDG.E.64 R6, desc[UR4][R22.64] ;  /* 0x0000000416068981 */ /* 0x0000a2000c1e1b00 */
[----:B---3--:R-:W-:-:S04]  /*0230*/  IMAD.WIDE R20, R21, 0x4, R8 ;  /* 0x0000000415147825 */ /* 0x008fc800078e0208 */
[----:B------:R-:W-:Y:S01]  /*0240*/  IMAD.WIDE R26, R27, 0x4, R8 ;  /* 0x000000041b1a7825 */ /* 0x000fe200078e0208 */
[----:B------:R-:W-:Y:S01]  /*0250*/  CS2R R8, SRZ ;  /* 0x0000000000087805 */ /* 0x000fe2000001ff00 */
[----:B------:R3:W5:Y:S01]  /*0260*/  @!P0 LDG.E.EL R14, desc[UR4][R24.64] ;  /* 0x00000004180e8981 */ /* 0x000762000c2e1900 */
[----:B-1----:R-:W-:Y:S01]  /*0270*/  CS2R R18, SRZ ;  /* 0x0000000000127805 */ /* 0x002fe2000001ff00 */
[----:B0-----:R-:W0:Y:S02]  /*0280*/  LDC.64 R22, c[0x0][0x248] ;  /* 0x00009200ff167b82 */ /* 0x001e240000000a00 */
[----:B------:R-:W5:Y:S04]  /*0290*/  @!P0 LDG.E.EL.64 R10, desc[UR4][R4.64] ;  /* 0x00000004040a8981 */ /* 0x000f68000c2e1b00 */
[----:B------:R-:W5:Y:S02]  /*02a0*/  @!P0 LDG.E.64 R8, desc[UR4][R26.64] ;  /* 0x000000041a088981 */ /* 0x000f64000c1e1b00 */
[----:B---3--:R-:W1:Y:S02]  /*02b0*/  LDC.64 R24, c[0x0][0x240] ;  /* 0x00009000ff187b82 */ /* 0x008e640000000a00 */
[----:B------:R-:W3:Y:S04]  /*02c0*/  @!P0 LDG.E.EL.64 R12, desc[UR4][R2.64] ;  /* 0x00000004020c8981 */ /* 0x000ee8000c2e1b00 */
[----:B------:R-:W3:Y:S01]  /*02d0*/  @!P0 LDG.E.64 R18, desc[UR4][R20.64] ;  /* 0x0000000414128981 */ /* 0x000ee2000c1e1b00 */
[----:B0-----:R-:W-:-:S04]  /*02e0*/  IMAD.WIDE R22, R0, 0x4, R22 ;  /* 0x0000000400167825 */ /* 0x001fc800078e0216 */
[----:B-1----:R-:W-:-:S04]  /*02f0*/  IMAD.WIDE R24, R0, 0x4, R24 ;  /* 0x0000000400187825 */ /* 0x002fc800078e0218 */
[----:B--2---:R-:W-:Y:S01]  /*0300*/  FADD R6, -R17, R6 ;  /* 0x0000000611067221 */ /* 0x004fe20000000100 */
[----:B----4-:R-:W-:-:S03]  /*0310*/  FADD R7, -R16, R7 ;  /* 0x0000000710077221 */ /* 0x010fc60000000100 */
[----:B-----5:R-:W-:Y:S01]  /*0320*/  FMUL R15, R6, R15 ;  /* 0x0000000f060f7220 */ /* 0x020fe20000400000 */
[----:B------:R-:W-:Y:S01]  /*0330*/  FMUL R14, R7, R14 ;  /* 0x0000000e070e7220 */ /* 0x000fe20000400000 */
[----:B------:R-:W-:Y:S01]  /*0340*/  FADD R8, R8, 1 ;  /* 0x3f80000008087421 */ /* 0x000fe20000000000 */
[----:B------:R-:W-:Y:S01]  /*0350*/  FADD R9, R9, 1 ;  /* 0x3f80000009097421 */ /* 0x000fe20000000000 */
[----:B---3--:R-:W-:Y:S01]  /*0360*/  FFMA R15, R15, R10, R12 ;  /* 0x0000000a0f0f7223 */ /* 0x008fe2000000000c */
[----:B------:R-:W-:-:S03]  /*0370*/  FFMA R14, R14, R11, R13 ;  /* 0x0000000b0e0e7223 */ /* 0x000fc6000000000d */
[----:B------:R0:W-:Y:S01]  /*0380*/  @!P0 STG.E.64 desc[UR4][R24.64], R8 ;  /* 0x0000000818008986 */ /* 0x0001e2000c101b04 */
[----:B------:R-:W-:Y:S01]  /*0390*/  FFMA R18, R8, R15, R18 ;  /* 0x0000000f08127223 */ /* 0x000fe20000000012 */
[----:B------:R-:W-:Y:S01]  /*03a0*/  FFMA R19, R9, R14, R19 ;  /* 0x0000000e09137223 */ /* 0x000fe20000000013 */
[----:B0-----:R-:W-:Y:S06]  /*03b0*/  @P0 EXIT ;  /* 0x000000000000094d */ /* 0x001fec0003800000 */
[----:B------:R-:W-:Y:S01]  /*03c0*/  STG.E.64 desc[UR4][R22.64], R18 ;  /* 0x0000001216007986 */ /* 0x000fe2000c101b04 */
[----:B------:R-:W-:Y:S05]  /*03d0*/  EXIT ;  /* 0x000000000000794d */ /* 0x000fea0003800000 */
.L_x_0:
[----:B------:R-:W-:-:S00]  /*03e0*/  BRA `(.L_x_0) ;  /* 0xfffffffc00fc7947 */ /* 0x000fc0000383ffff */
[----:B------:R-:W-:-:S00]  /*03f0*/  NOP ;  /* 0x0000000000007918 */ /* 0x000fc00000000000 */
        /* <DEDUP_REMOVED lines=8> */
.L_x_1:


//--------------------- .nv.constant0.triton_poi_fused_add_mul_native_layer_norm_2 --------------------------
	.section	.nv.constant0.triton_poi_fused_add_mul_native_layer_norm_2,"a",@progbits
	.sectionflags	@""
	.align	4
.nv.constant0.triton_poi_fused_add_mul_native_layer_norm_2:
	.zero		596
